//
// Generated by NVIDIA NVVM Compiler
//
// Compiler Build ID: CL-36424714
// Cuda compilation tools, release 13.0, V13.0.88
// Based on NVVM 20.0.0
//

.version 9.0
.target sm_100
.address_size 64

	// .globl	genPtrsKernel

.visible .entry genPtrsKernel(
	.param .u32 genPtrsKernel_param_0,
	.param .u64 .ptr .align 1 genPtrsKernel_param_1,
	.param .u32 genPtrsKernel_param_2,
	.param .u64 .ptr .align 1 genPtrsKernel_param_3,
	.param .u32 genPtrsKernel_param_4
)
{
	.reg .pred 	%p<2>;
	.reg .b32 	%r<10>;
	.reg .b64 	%rd<8>;

	ld.param.u32 	%r4, [genPtrsKernel_param_0];
	ld.param.u64 	%rd1, [genPtrsKernel_param_1];
	ld.param.u32 	%r2, [genPtrsKernel_param_2];
	ld.param.u64 	%rd2, [genPtrsKernel_param_3];
	ld.param.u32 	%r3, [genPtrsKernel_param_4];
	mov.u32 	%r5, %ctaid.x;
	mov.u32 	%r6, %ntid.x;
	mov.u32 	%r7, %tid.x;
	mad.lo.s32 	%r1, %r5, %r6, %r7;
	setp.ge.s32 	%p1, %r1, %r4;
	@%p1 bra 	$L__BB0_2;
	cvta.to.global.u64 	%rd3, %rd2;
	mul.lo.s32 	%r8, %r2, %r1;
	mul.wide.s32 	%rd4, %r8, 4;
	add.s64 	%rd5, %rd1, %rd4;
	mul.lo.s32 	%r9, %r3, %r1;
	mul.wide.s32 	%rd6, %r9, 8;
	add.s64 	%rd7, %rd3, %rd6;
	st.global.u64 	[%rd7], %rd5;
$L__BB0_2:
	ret;

}


// ===== COMPILED SASS (sm_100) =====

	.target	sm_100

	.elftype	@"ET_EXEC"


//--------------------- .note.nv.tkinfo           --------------------------
	.section	.note.nv.tkinfo,"",@"SHT_NOTE"
	.sectionflags	@"SHF_NOTE_NV_TKINFO"
	.tkinfo
        /*0018*/ 	.word	0x00000002
        /*0030*/ 	.string	""
        /*0030*/ 	.string	"ptxas"
        /*0030*/ 	.string	"Cuda compilation tools, release 13.0, V13.0.88"
        /*0030*/ 	.string	"Build cuda_13.0.r13.0/compiler.36424714_0"
        /*0030*/ 	.string	"-arch sm_100 -m 64 "



//--------------------- .note.nv.cuinfo           --------------------------
	.section	.note.nv.cuinfo,"",@"SHT_NOTE"
	.sectionflags	@"SHF_NOTE_NV_CUINFO"
        /*0018*/ 	.short	0x0002
        /*001a*/ 	.short	0x0064
        /*001c*/ 	.short	0x0082
	.zero		2


//--------------------- .nv.info                  --------------------------
	.section	.nv.info,"",@"SHT_CUDA_INFO"
	.align	4


	//----- nvinfo : EIATTR_REGCOUNT
	.align		4
        /*0000*/ 	.byte	0x04, 0x2f
        /*0002*/ 	.short	(.L_1 - .L_0)
	.align		4
.L_0:
        /*0004*/ 	.word	index@(genPtrsKernel)
        /*0008*/ 	.word	0x0000000c


	//----- nvinfo : EIATTR_FRAME_SIZE
	.align		4
.L_1:
        /*000c*/ 	.byte	0x04, 0x11
        /*000e*/ 	.short	(.L_3 - .L_2)
	.align		4
.L_2:
        /*0010*/ 	.word	index@(genPtrsKernel)
        /*0014*/ 	.word	0x00000000


	//----- nvinfo : EIATTR_MIN_STACK_SIZE
	.align		4
.L_3:
        /*0018*/ 	.byte	0x04, 0x12
        /*001a*/ 	.short	(.L_5 - .L_4)
	.align		4
.L_4:
        /*001c*/ 	.word	index@(genPtrsKernel)
        /*0020*/ 	.word	0x00000000
.L_5:


//--------------------- .nv.compat                --------------------------
	.section	.nv.compat,"",@"SHT_CUDA_COMPAT_INFO"
	.align	4
        /*0000*/ 	.byte	0x02, 0x09, 0x00, 0x00, 0x02, 0x02, 0x01, 0x00, 0x02, 0x05, 0x05, 0x00, 0x03, 0x07, 0x01, 0x01
        /*0010*/ 	.byte	0x02, 0x03, 0x00, 0x00, 0x02, 0x06, 0x01, 0x00, 0x04, 0x0b, 0x08, 0x00, 0x09, 0x00, 0x00, 0x00
        /*0020*/ 	.byte	0x00, 0x00, 0x00, 0x00


//--------------------- .nv.info.genPtrsKernel    --------------------------
	.section	.nv.info.genPtrsKernel,"",@"SHT_CUDA_INFO"
	.sectionflags	@""
	.align	4


	//----- nvinfo : EIATTR_CUDA_API_VERSION
	.align		4
        /*0000*/ 	.byte	0x04, 0x37
        /*0002*/ 	.short	(.L_7 - .L_6)
.L_6:
        /*0004*/ 	.word	0x00000082


	//----- nvinfo : EIATTR_KPARAM_INFO
	.align		4
.L_7:
        /*0008*/ 	.byte	0x04, 0x17
        /*000a*/ 	.short	(.L_9 - .L_8)
.L_8:
        /*000c*/ 	.word	0x00000000
        /*0010*/ 	.short	0x0004
        /*0012*/ 	.short	0x0020
        /*0014*/ 	.byte	0x00, 0xf0, 0x11, 0x00


	//----- nvinfo : EIATTR_KPARAM_INFO
	.align		4
.L_9:
        /*0018*/ 	.byte	0x04, 0x17
        /*001a*/ 	.short	(.L_11 - .L_10)
.L_10:
        /*001c*/ 	.word	0x00000000
        /*0020*/ 	.short	0x0003
        /*0022*/ 	.short	0x0018
        /*0024*/ 	.byte	0x00, 0xf5, 0x21, 0x00


	//----- nvinfo : EIATTR_KPARAM_INFO
	.align		4
.L_11:
        /*0028*/ 	.byte	0x04, 0x17
        /*002a*/ 	.short	(.L_13 - .L_12)
.L_12:
        /*002c*/ 	.word	0x00000000
        /*0030*/ 	.short	0x0002
        /*0032*/ 	.short	0x0010
        /*0034*/ 	.byte	0x00, 0xf0, 0x11, 0x00


	//----- nvinfo : EIATTR_KPARAM_INFO
	.align		4
.L_13:
        /*0038*/ 	.byte	0x04, 0x17
        /*003a*/ 	.short	(.L_15 - .L_14)
.L_14:
        /*003c*/ 	.word	0x00000000
        /*0040*/ 	.short	0x0001
        /*0042*/ 	.short	0x0008
        /*0044*/ 	.byte	0x00, 0xf5, 0x21, 0x00


	//----- nvinfo : EIATTR_KPARAM_INFO
	.align		4
.L_15:
        /*0048*/ 	.byte	0x04, 0x17
        /*004a*/ 	.short	(.L_17 - .L_16)
.L_16:
        /*004c*/ 	.word	0x00000000
        /*0050*/ 	.short	0x0000
        /*0052*/ 	.short	0x0000
        /*0054*/ 	.byte	0x00, 0xf0, 0x11, 0x00


	//----- nvinfo : EIATTR_SPARSE_MMA_MASK
	.align		4
.L_17:
        /*0058*/ 	.byte	0x03, 0x50
        /*005a*/ 	.short	0x0000


	//----- nvinfo : EIATTR_MAXREG_COUNT
	.align		4
        /*005c*/ 	.byte	0x03, 0x1b
        /*005e*/ 	.short	0x00ff


	//----- nvinfo : EIATTR_MERCURY_ISA_VERSION
	.align		4
        /*0060*/ 	.byte	0x03, 0x5f
        /*0062*/ 	.short	0x0101


	//----- nvinfo : EIATTR_VRC_CTA_INIT_COUNT
	.align		4
        /*0064*/ 	.byte	0x02, 0x4a
	.zero		1
	.zero		1


	//----- nvinfo : EIATTR_EXIT_INSTR_OFFSETS
	.align		4
        /*0068*/ 	.byte	0x04, 0x1c
        /*006a*/ 	.short	(.L_19 - .L_18)


	//   ....[0]....
.L_18:
        /*006c*/ 	.word	0x00000070


	//   ....[1]....
        /*0070*/ 	.word	0x00000120


	//----- nvinfo : EIATTR_CBANK_PARAM_SIZE
	.align		4
.L_19:
        /*0074*/ 	.byte	0x03, 0x19
        /*0076*/ 	.short	0x0024


	//----- nvinfo : EIATTR_PARAM_CBANK
	.align		4
        /*0078*/ 	.byte	0x04, 0x0a
        /*007a*/ 	.short	(.L_21 - .L_20)
	.align		4
.L_20:
        /*007c*/ 	.word	index@(.nv.constant0.genPtrsKernel)
        /*0080*/ 	.short	0x0380
        /*0082*/ 	.short	0x0024


	//----- nvinfo : EIATTR_SW_WAR
	.align		4
.L_21:
        /*0084*/ 	.byte	0x04, 0x36
        /*0086*/ 	.short	(.L_23 - .L_22)
.L_22:
        /*0088*/ 	.word	0x00000008
.L_23:


//--------------------- .nv.callgraph             --------------------------
	.section	.nv.callgraph,"",@"SHT_CUDA_CALLGRAPH"
	.align	4
	.sectionentsize	8
	.align		4
        /*0000*/ 	.word	0x00000000
	.align		4
        /*0004*/ 	.word	0xffffffff
	.align		4
        /*0008*/ 	.word	0x00000000
	.align		4
        /*000c*/ 	.word	0xfffffffe
	.align		4
        /*0010*/ 	.word	0x00000000
	.align		4
        /*0014*/ 	.word	0xfffffffd
	.align		4
        /*0018*/ 	.word	0x00000000
	.align		4
        /*001c*/ 	.word	0xfffffffc


//--------------------- .text.genPtrsKernel       --------------------------
	.section	.text.genPtrsKernel,"ax",@progbits
	.align	128
        .global         genPtrsKernel
        .type           genPtrsKernel,@function
        .size           genPtrsKernel,(.L_x_1 - genPtrsKernel)
        .other          genPtrsKernel,@"STO_CUDA_ENTRY STV_DEFAULT"
genPtrsKernel:
.text.genPtrsKernel:
[----:B------:R-:W-:Y:S01]  /*0000*/  LDC R1, c[0x0][0x37c] ;  /* 0x0000df00ff017b82 */ /* 0x000fe20000000800 */
[----:B------:R-:W0:Y:S07]  /*0010*/  S2R R3, SR_TID.X ;  /* 0x0000000000037919 */ /* 0x000e2e0000002100 */
[----:B------:R-:W0:Y:S01]  /*0020*/  S2UR UR4, SR_CTAID.X ;  /* 0x00000000000479c3 */ /* 0x000e220000002500 */
[----:B------:R-:W1:Y:S07]  /*0030*/  LDCU UR5, c[0x0][0x380] ;  /* 0x00007000ff0577ac */ /* 0x000e6e0008000800 */
[----:B------:R-:W0:Y:S02]  /*0040*/  LDC R0, c[0x0][0x360] ;  /* 0x0000d800ff007b82 */ /* 0x000e240000000800 */
[----:B0-----:R-:W-:-:S05]  /*0050*/  IMAD R0, R0, UR4, R3 ;  /* 0x0000000400007c24 */ /* 0x001fca000f8e0203 */
[----:B-1----:R-:W-:-:S13]  /*0060*/  ISETP.GE.AND P0, PT, R0, UR5, PT ;  /* 0x0000000500007c0c */ /* 0x002fda000bf06270 */
[----:B------:R-:W-:Y:S05]  /*0070*/  @P0 EXIT ;  /* 0x000000000000094d */ /* 0x000fea0003800000 */
[----:B------:R-:W0:Y:S01]  /*0080*/  LDC.64 R2, c[0x0][0x388] ;  /* 0x0000e200ff027b82 */ /* 0x000e220000000a00 */
[----:B------:R-:W1:Y:S01]  /*0090*/  LDCU UR6, c[0x0][0x390] ;  /* 0x00007200ff0677ac */ /* 0x000e620008000800 */
[----:B------:R-:W2:Y:S06]  /*00a0*/  LDCU UR7, c[0x0][0x3a0] ;  /* 0x00007400ff0777ac */ /* 0x000eac0008000800 */
[----:B------:R-:W3:Y:S01]  /*00b0*/  LDC.64 R4, c[0x0][0x398] ;  /* 0x0000e600ff047b82 */ /* 0x000ee20000000a00 */
[----:B------:R-:W4:Y:S01]  /*00c0*/  LDCU.64 UR4, c[0x0][0x358] ;  /* 0x00006b00ff0477ac */ /* 0x000f220008000a00 */
[----:B-1----:R-:W-:-:S02]  /*00d0*/  IMAD R7, R0, UR6, RZ ;  /* 0x0000000600077c24 */ /* 0x002fc4000f8e02ff */
[----:B--2---:R-:W-:Y:S02]  /*00e0*/  IMAD R9, R0, UR7, RZ ;  /* 0x0000000700097c24 */ /* 0x004fe4000f8e02ff */
[----:B0-----:R-:W-:-:S04]  /*00f0*/  IMAD.WIDE R2, R7, 0x4, R2 ;  /* 0x0000000407027825 */ /* 0x001fc800078e0202 */
[----:B---3--:R-:W-:-:S05]  /*0100*/  IMAD.WIDE R4, R9, 0x8, R4 ;  /* 0x0000000809047825 */ /* 0x008fca00078e0204 */
[----:B----4-:R-:W-:Y:S01]  /*0110*/  STG.E.64 desc[UR4][R4.64], R2 ;  /* 0x0000000204007986 */ /* 0x010fe2000c101b04 */
[----:B------:R-:W-:Y:S05]  /*0120*/  EXIT ;  /* 0x000000000000794d */ /* 0x000fea0003800000 */
.L_x_0:
[----:B------:R-:W-:-:S00]  /*0130*/  BRA `(.L_x_0) ;  /* 0xfffffffc00fc7947 */ /* 0x000fc0000383ffff */
[----:B------:R-:W-:-:S00]  /*0140*/  NOP ;  /* 0x0000000000007918 */ /* 0x000fc00000000000 */
        /* <DEDUP_REMOVED lines=11> */
.L_x_1:


//--------------------- .nv.shared.reserved.0     --------------------------
	.section	.nv.shared.reserved.0,"aw",@nobits
	.weak		__nv_reservedSMEM_offset_0_alias
	.size		__nv_reservedSMEM_offset_0_alias, 0, 64
	.other		__nv_reservedSMEM_offset_0_alias,@"STO_CUDA_RESERVED_SHARED STV_DEFAULT"
__nv_reservedSMEM_offset_0_alias:
	.zero		0
	.zero		64


//--------------------- .nv.constant0.genPtrsKernel --------------------------
	.section	.nv.constant0.genPtrsKernel,"a",@progbits
	.sectionflags	@""
	.align	4
.nv.constant0.genPtrsKernel:
	.zero		932


//--------------------- SYMBOLS --------------------------

	.type		.nv.reservedSmem.offset0,@object
	.size		.nv.reservedSmem.offset0,0x4
